	.headerflags	@"EF_CUDA_TEXMODE_UNIFIED EF_CUDA_64BIT_ADDRESS EF_CUDA_ACCELERATORS EF_CUDA_SM90 EF_CUDA_VIRTUAL_SM(EF_CUDA_SM90)"
	.elftype	@"ET_EXEC"


//--------------------- .nv.info                  --------------------------
	.section	.nv.info,"",@"SHT_CUDA_INFO"
	.align	4


	//----- nvinfo : EIATTR_REGCOUNT
	.align		4
        /*0000*/ 	.byte	0x04, 0x2f
        /*0002*/ 	.short	(.L_1 - .L_0)
	.align		4
.L_0:
        /*0004*/ 	.word	index@(triton_poi_fused_clone_1)
        /*0008*/ 	.word	0x00000013


	//----- nvinfo : EIATTR_MIN_STACK_SIZE
	.align		4
.L_1:
        /*000c*/ 	.byte	0x04, 0x12
        /*000e*/ 	.short	(.L_3 - .L_2)
	.align		4
.L_2:
        /*0010*/ 	.word	index@(triton_poi_fused_clone_1)
        /*0014*/ 	.word	0x00000000


	//----- nvinfo : EIATTR_FRAME_SIZE
	.align		4
.L_3:
        /*0018*/ 	.byte	0x04, 0x11
        /*001a*/ 	.short	(.L_5 - .L_4)
	.align		4
.L_4:
        /*001c*/ 	.word	index@(triton_poi_fused_clone_1)
        /*0020*/ 	.word	0x00000000


	//----- nvinfo : EIATTR_MIN_STACK_SIZE
	.align		4
.L_5:
        /*0024*/ 	.byte	0x04, 0x12
        /*0026*/ 	.short	(.L_7 - .L_6)
	.align		4
.L_6:
        /*0028*/ 	.word	index@(triton_poi_fused_clone_1)
        /*002c*/ 	.word	0x00000000
.L_7:


//--------------------- .nv.info.triton_poi_fused_clone_1 --------------------------
	.section	.nv.info.triton_poi_fused_clone_1,"",@"SHT_CUDA_INFO"
	.sectionflags	@""
	.align	4


	//----- nvinfo : EIATTR_CUDA_API_VERSION
	.align		4
        /*0000*/ 	.byte	0x04, 0x37
        /*0002*/ 	.short	(.L_9 - .L_8)
.L_8:
        /*0004*/ 	.word	0x0000007c


	//----- nvinfo : EIATTR_KPARAM_INFO
	.align		4
.L_9:
        /*0008*/ 	.byte	0x04, 0x17
        /*000a*/ 	.short	(.L_11 - .L_10)
.L_10:
        /*000c*/ 	.word	0x00000000
        /*0010*/ 	.short	0x0004
        /*0012*/ 	.short	0x001c
        /*0014*/ 	.byte	0x00, 0xf0, 0x11, 0x00


	//----- nvinfo : EIATTR_KPARAM_INFO
	.align		4
.L_11:
        /*0018*/ 	.byte	0x04, 0x17
        /*001a*/ 	.short	(.L_13 - .L_12)
.L_12:
        /*001c*/ 	.word	0x00000000
        /*0020*/ 	.short	0x0003
        /*0022*/ 	.short	0x0018
        /*0024*/ 	.byte	0x00, 0xf0, 0x11, 0x00


	//----- nvinfo : EIATTR_KPARAM_INFO
	.align		4
.L_13:
        /*0028*/ 	.byte	0x04, 0x17
        /*002a*/ 	.short	(.L_15 - .L_14)
.L_14:
        /*002c*/ 	.word	0x00000000
        /*0030*/ 	.short	0x0002
        /*0032*/ 	.short	0x0010
        /*0034*/ 	.byte	0x00, 0xf4, 0x21, 0x00


	//----- nvinfo : EIATTR_KPARAM_INFO
	.align		4
.L_15:
        /*0038*/ 	.byte	0x04, 0x17
        /*003a*/ 	.short	(.L_17 - .L_16)
.L_16:
        /*003c*/ 	.word	0x00000000
        /*0040*/ 	.short	0x0001
        /*0042*/ 	.short	0x0008
        /*0044*/ 	.byte	0x00, 0xf4, 0x21, 0x00


	//----- nvinfo : EIATTR_KPARAM_INFO
	.align		4
.L_17:
        /*0048*/ 	.byte	0x04, 0x17
        /*004a*/ 	.short	(.L_19 - .L_18)
.L_18:
        /*004c*/ 	.word	0x00000000
        /*0050*/ 	.short	0x0000
        /*0052*/ 	.short	0x0000
        /*0054*/ 	.byte	0x00, 0xf4, 0x21, 0x00


	//----- nvinfo : EIATTR_SPARSE_MMA_MASK
	.align		4
.L_19:
        /*0058*/ 	.byte	0x03, 0x50
        /*005a*/ 	.short	0x0000


	//----- nvinfo : EIATTR_MAXREG_COUNT
	.align		4
        /*005c*/ 	.byte	0x03, 0x1b
        /*005e*/ 	.short	0x00ff


	//----- nvinfo : EIATTR_EXIT_INSTR_OFFSETS
	.align		4
        /*0060*/ 	.byte	0x04, 0x1c
        /*0062*/ 	.short	(.L_21 - .L_20)


	//   ....[0]....
.L_20:
        /*0064*/ 	.word	0x000003a0


	//   ....[1]....
        /*0068*/ 	.word	0x00000410


	//----- nvinfo : EIATTR_REQNTID
	.align		4
.L_21:
        /*006c*/ 	.byte	0x04, 0x10
        /*006e*/ 	.short	(.L_23 - .L_22)
.L_22:
        /*0070*/ 	.word	0x00000020
        /*0074*/ 	.word	0x00000001
        /*0078*/ 	.word	0x00000001


	//----- nvinfo : EIATTR_CBANK_PARAM_SIZE
	.align		4
.L_23:
        /*007c*/ 	.byte	0x03, 0x19
        /*007e*/ 	.short	0x0020


	//----- nvinfo : EIATTR_PARAM_CBANK
	.align		4
        /*0080*/ 	.byte	0x04, 0x0a
        /*0082*/ 	.short	(.L_25 - .L_24)
	.align		4
.L_24:
        /*0084*/ 	.word	index@(.nv.constant0.triton_poi_fused_clone_1)
        /*0088*/ 	.short	0x0210
        /*008a*/ 	.short	0x0020


	//----- nvinfo : EIATTR_SW_WAR
	.align		4
.L_25:
        /*008c*/ 	.byte	0x04, 0x36
        /*008e*/ 	.short	(.L_27 - .L_26)
.L_26:
        /*0090*/ 	.word	0x00000008
.L_27:


//--------------------- .nv.callgraph             --------------------------
	.section	.nv.callgraph,"",@"SHT_CUDA_CALLGRAPH"
	.align	4
	.sectionentsize	8
	.align		4
        /*0000*/ 	.word	0x00000000
	.align		4
        /*0004*/ 	.word	0xffffffff
	.align		4
        /*0008*/ 	.word	0x00000000
	.align		4
        /*000c*/ 	.word	0xfffffffe
	.align		4
        /*0010*/ 	.word	0x00000000
	.align		4
        /*0014*/ 	.word	0xfffffffd
	.align		4
        /*0018*/ 	.word	0x00000000
	.align		4
        /*001c*/ 	.word	0xfffffffc


//--------------------- .text.triton_poi_fused_clone_1 --------------------------
	.section	.text.triton_poi_fused_clone_1,"ax",@progbits
	.sectionflags	@"SHF_BARRIERS=1"
	.align	128
        .global         triton_poi_fused_clone_1
        .type           triton_poi_fused_clone_1,@function
        .size           triton_poi_fused_clone_1,(.L_x_1 - triton_poi_fused_clone_1)
        .other          triton_poi_fused_clone_1,@"STO_CUDA_ENTRY STV_DEFAULT"
triton_poi_fused_clone_1:
.text.triton_poi_fused_clone_1:
[----:B------:R-:W0:Y:S02]  /*0000*/  LDC R1, c[0x0][0x28] ;  /* 0x00000a00ff017b82 */ /* 0x000e240000000800 */
[----:B------:R-:W1:Y:S01]  /*0010*/  S2R R0, SR_CTAID.Y ;  /* 0x0000000000007919 */ /* 0x000e620000002600 */
[----:B------:R-:W2:Y:S01]  /*0020*/  LDC.64 R2, c[0x0][0x210] ;  /* 0x00008400ff027b82 */ /* 0x000ea20000000a00 */
[----:B------:R-:W-:Y:S01]  /*0030*/  ULDC.64 UR6, c[0x0][0x208] ;  /* 0x0000820000067ab9 */ /* 0x000fe20000000a00 */
[----:B------:R-:W3:Y:S01]  /*0040*/  S2R R16, SR_TID.X ;  /* 0x0000000000107919 */ /* 0x000ee20000002100 */
[----:B------:R-:W4:Y:S05]  /*0050*/  S2R R8, SR_CTAID.X ;  /* 0x0000000000087919 */ /* 0x000f2a0000002500 */
[----:B------:R-:W5:Y:S01]  /*0060*/  LDC.64 R4, c[0x0][0x218] ;  /* 0x00008600ff047b82 */ /* 0x000f620000000a00 */
[----:B-1----:R-:W-:-:S02]  /*0070*/  IMAD.SHL.U32 R0, R0, 0x10, RZ ;  /* 0x0000001000007824 */ /* 0x002fc400078e00ff */
[----:B---3--:R-:W-:Y:S01]  /*0080*/  IMAD.SHL.U32 R7, R16, 0x2, RZ ;  /* 0x0000000210077824 */ /* 0x008fe200078e00ff */
[----:B------:R-:W-:Y:S01]  /*0090*/  SHF.R.U32.HI R11, RZ, 0x3, R16 ;  /* 0x00000003ff0b7819 */ /* 0x000fe20000011610 */
[----:B----4-:R-:W-:-:S03]  /*00a0*/  IMAD.SHL.U32 R8, R8, 0x4, RZ ;  /* 0x0000000408087824 */ /* 0x010fc600078e00ff */
[----:B------:R-:W-:Y:S02]  /*00b0*/  LOP3.LUT R6, R0, 0xe, R7, 0xf8, !PT ;  /* 0x0000000e00067812 */ /* 0x000fe400078ef807 */
[----:B------:R-:W-:Y:S02]  /*00c0*/  SGXT.U32 R11, R11, 0x2 ;  /* 0x000000020b0b781a */ /* 0x000fe40000000000 */
[----:B------:R-:W-:Y:S02]  /*00d0*/  SHF.R.S32.HI R9, RZ, 0x1f, R6 ;  /* 0x0000001fff097819 */ /* 0x000fe40000011406 */
[----:B------:R-:W-:Y:S02]  /*00e0*/  ISETP.GE.AND P1, PT, R6, 0x10, PT ;  /* 0x000000100600780c */ /* 0x000fe40003f26270 */
[----:B------:R-:W-:Y:S02]  /*00f0*/  LEA.HI R10, R9, R6, RZ, 0x2 ;  /* 0x00000006090a7211 */ /* 0x000fe400078f10ff */
[----:B------:R-:W-:-:S02]  /*0100*/  LOP3.LUT R9, R8, R11, RZ, 0xfc, !PT ;  /* 0x0000000b08097212 */ /* 0x000fc400078efcff */
[C---:B------:R-:W-:Y:S01]  /*0110*/  LOP3.LUT R13, R10.reuse, 0xfffffffc, RZ, 0xc0, !PT ;  /* 0xfffffffc0a0d7812 */ /* 0x040fe200078ec0ff */
[----:B------:R-:W-:Y:S01]  /*0120*/  IMAD.SHL.U32 R10, R10, 0x4, RZ ;  /* 0x000000040a0a7824 */ /* 0x000fe200078e00ff */
[----:B------:R-:W-:-:S03]  /*0130*/  ISETP.GE.AND P0, PT, R9, 0x4, PT ;  /* 0x000000040900780c */ /* 0x000fc60003f06270 */
[----:B------:R-:W-:Y:S01]  /*0140*/  IMAD.IADD R13, R6, 0x1, -R13 ;  /* 0x00000001060d7824 */ /* 0x000fe200078e0a0d */
[----:B------:R-:W-:Y:S02]  /*0150*/  LOP3.LUT R15, R10, 0xfffffff0, RZ, 0xc0, !PT ;  /* 0xfffffff00a0f7812 */ /* 0x000fe400078ec0ff */
[----:B------:R-:W-:Y:S01]  /*0160*/  ISETP.LT.AND P0, PT, R6, 0x10, !P0 ;  /* 0x000000100600780c */ /* 0x000fe20004701270 */
[----:B------:R-:W-:Y:S02]  /*0170*/  IMAD R10, R9, 0x4, R13 ;  /* 0x00000004090a7824 */ /* 0x000fe400078e020d */
[----:B-----5:R-:W-:Y:S01]  /*0180*/  IMAD.WIDE R4, R13, 0x4, R4 ;  /* 0x000000040d047825 */ /* 0x020fe200078e0204 */
[----:B------:R-:W-:-:S03]  /*0190*/  CS2R R12, SRZ ;  /* 0x00000000000c7805 */ /* 0x000fc6000001ff00 */
[----:B------:R-:W-:-:S04]  /*01a0*/  IMAD.IADD R15, R10, 0x1, R15 ;  /* 0x000000010a0f7824 */ /* 0x000fc800078e020f */
[----:B--2---:R-:W-:Y:S01]  /*01b0*/  IMAD.WIDE R2, R15, 0x4, R2 ;  /* 0x000000040f027825 */ /* 0x004fe200078e0202 */
[----:B------:R-:W-:-:S04]  /*01c0*/  CS2R R14, SRZ ;  /* 0x00000000000e7805 */ /* 0x000fc8000001ff00 */
[----:B------:R1:W2:Y:S04]  /*01d0*/  @P0 LDG.E.EL.64 R12, desc[UR6][R2.64] ;  /* 0x00000006020c0981 */ /* 0x0002a8000c2e1b00 */
[----:B------:R3:W2:Y:S01]  /*01e0*/  @!P1 LDG.E.EL.64 R14, desc[UR6][R4.64] ;  /* 0x00000006040e9981 */ /* 0x0006a2000c2e1b00 */
[----:B------:R-:W4:Y:S01]  /*01f0*/  S2UR UR5, SR_CgaCtaId ;  /* 0x00000000000579c3 */ /* 0x000f220000008800 */
[----:B------:R-:W-:Y:S01]  /*0200*/  IMAD.SHL.U32 R6, R16, 0x8, RZ ;  /* 0x0000000810067824 */ /* 0x000fe200078e00ff */
[----:B------:R-:W-:-:S04]  /*0210*/  SHF.R.U32.HI R9, RZ, 0x1, R16 ;  /* 0x00000001ff097819 */ /* 0x000fc80000011610 */
[----:B------:R-:W-:Y:S02]  /*0220*/  SGXT.U32 R9, R9, 0x4 ;  /* 0x000000040909781a */ /* 0x000fe40000000000 */
[----:B------:R-:W-:Y:S01]  /*0230*/  LOP3.LUT R6, R6, 0x38, RZ, 0xc0, !PT ;  /* 0x0000003806067812 */ /* 0x000fe200078ec0ff */
[----:B------:R-:W-:Y:S01]  /*0240*/  UMOV UR4, 0x400 ;  /* 0x0000040000047882 */ /* 0x000fe20000000000 */
[----:B------:R-:W-:Y:S02]  /*0250*/  LOP3.LUT R9, R0, R9, RZ, 0xfc, !PT ;  /* 0x0000000900097212 */ /* 0x000fe400078efcff */
[C---:B------:R-:W-:Y:S02]  /*0260*/  LOP3.LUT R11, R6.reuse, R11, RZ, 0xfc, !PT ;  /* 0x0000000b060b7212 */ /* 0x040fe400078efcff */
[C---:B------:R-:W-:Y:S02]  /*0270*/  LOP3.LUT R0, R6.reuse, 0x4, RZ, 0xfc, !PT ;  /* 0x0000000406007812 */ /* 0x040fe400078efcff */
[----:B------:R-:W-:-:S02]  /*0280*/  LEA.HI R6, R6, R11, RZ, 0x1e ;  /* 0x0000000b06067211 */ /* 0x000fc400078ff0ff */
[----:B------:R-:W-:Y:S01]  /*0290*/  LEA.HI R0, R0, R11, RZ, 0x1e ;  /* 0x0000000b00007211 */ /* 0x000fe200078ff0ff */
[----:B----4-:R-:W-:-:S06]  /*02a0*/  UPRMT UR4, UR5, 0x654, UR4 ;  /* 0x0000065405047896 */ /* 0x010fcc0008000004 */
[----:B-1----:R-:W-:Y:S02]  /*02b0*/  LEA R3, R6, UR4, 0x2 ;  /* 0x0000000406037c11 */ /* 0x002fe4000f8e10ff */
[----:B------:R-:W-:Y:S02]  /*02c0*/  LEA R0, R0, UR4, 0x2 ;  /* 0x0000000400007c11 */ /* 0x000fe4000f8e10ff */
[----:B------:R-:W-:Y:S02]  /*02d0*/  LOP3.LUT R8, R8, 0x2, R7, 0xf8, !PT ;  /* 0x0000000208087812 */ /* 0x000fe400078ef807 */
[----:B---3--:R-:W-:Y:S02]  /*02e0*/  SHF.R.U32.HI R4, RZ, 0x2, R7 ;  /* 0x00000002ff047819 */ /* 0x008fe40000011607 */
[----:B------:R-:W-:Y:S02]  /*02f0*/  ISETP.GE.AND P0, PT, R8, 0x4, PT ;  /* 0x000000040800780c */ /* 0x000fe40003f06270 */
[----:B------:R-:W-:-:S02]  /*0300*/  LOP3.LUT R7, R7, 0x3e, RZ, 0xc0, !PT ;  /* 0x0000003e07077812 */ /* 0x000fc400078ec0ff */
[----:B------:R-:W-:Y:S02]  /*0310*/  ISETP.LT.AND P0, PT, R9, 0x10, !P0 ;  /* 0x000000100900780c */ /* 0x000fe40004701270 */
[----:B------:R-:W-:-:S05]  /*0320*/  SGXT.U32 R2, R4, 0x4 ;  /* 0x000000040402781a */ /* 0x000fca0000000000 */
[----:B------:R-:W-:-:S05]  /*0330*/  IMAD.IADD R2, R7, 0x1, R2 ;  /* 0x0000000107027824 */ /* 0x000fca00078e0202 */
[----:B------:R-:W-:Y:S01]  /*0340*/  LEA R4, R2, UR4, 0x2 ;  /* 0x0000000402047c11 */ /* 0x000fe2000f8e10ff */
[----:B--2---:R-:W-:Y:S01]  /*0350*/  FADD R12, R14, R12 ;  /* 0x0000000c0e0c7221 */ /* 0x004fe20000000000 */
[----:B------:R-:W-:-:S04]  /*0360*/  FADD R13, R15, R13 ;  /* 0x0000000d0f0d7221 */ /* 0x000fc80000000000 */
[----:B------:R1:W-:Y:S04]  /*0370*/  STS [R3], R12 ;  /* 0x0000000c03007388 */ /* 0x0003e80000000800 */
[----:B------:R1:W-:Y:S01]  /*0380*/  STS [R0+0x10], R13 ;  /* 0x0000100d00007388 */ /* 0x0003e20000000800 */
[----:B------:R-:W-:Y:S06]  /*0390*/  BAR.SYNC.DEFER_BLOCKING 0x0 ;  /* 0x0000000000007b1d */ /* 0x000fec0000010000 */
[----:B-1----:R-:W-:Y:S05]  /*03a0*/  @!P0 EXIT ;  /* 0x000000000000894d */ /* 0x002fea0003800000 */
[----:B------:R-:W-:Y:S01]  /*03b0*/  LDS R6, [R4] ;  /* 0x0000000004067984 */ /* 0x000fe20000000800 */
[----:B------:R-:W0:Y:S01]  /*03c0*/  LDC.64 R2, c[0x0][0x220] ;  /* 0x00008800ff027b82 */ /* 0x000e220000000a00 */
[----:B------:R-:W-:Y:S02]  /*03d0*/  IMAD R9, R9, 0x4, R8 ;  /* 0x0000000409097824 */ /* 0x000fe400078e0208 */
[----:B------:R-:W1:Y:S02]  /*03e0*/  LDS R7, [R4+0x4] ;  /* 0x0000040004077984 */ /* 0x000e640000000800 */
[----:B0-----:R-:W-:-:S05]  /*03f0*/  IMAD.WIDE R2, R9, 0x4, R2 ;  /* 0x0000000409027825 */ /* 0x001fca00078e0202 */
[----:B-1----:R-:W-:Y:S01]  /*0400*/  STG.E.64 desc[UR6][R2.64], R6 ;  /* 0x0000000602007986 */ /* 0x002fe2000c101b06 */
[----:B------:R-:W-:Y:S05]  /*0410*/  EXIT ;  /* 0x000000000000794d */ /* 0x000fea0003800000 */
.L_x_0:
[----:B------:R-:W-:-:S00]  /*0420*/  BRA `(.L_x_0) ;  /* 0xfffffffc00fc7947 */ /* 0x000fc0000383ffff */
[----:B------:R-:W-:-:S00]  /*0430*/  NOP ;  /* 0x0000000000007918 */ /* 0x000fc00000000000 */
        /* <DEDUP_REMOVED lines=12> */
.L_x_1:


//--------------------- .nv.shared.triton_poi_fused_clone_1 --------------------------
	.section	.nv.shared.triton_poi_fused_clone_1,"aw",@nobits
	.sectionflags	@""
	.align	16
	.zero		1024


//--------------------- .nv.constant0.triton_poi_fused_clone_1 --------------------------
	.section	.nv.constant0.triton_poi_fused_clone_1,"a",@progbits
	.sectionflags	@""
	.align	4
.nv.constant0.triton_poi_fused_clone_1:
	.zero		560
